//
// Generated by NVIDIA NVVM Compiler
//
// Compiler Build ID: CL-36424714
// Cuda compilation tools, release 13.0, V13.0.88
// Based on NVVM 20.0.0
//

.version 9.0
.target sm_100
.address_size 64

	// .globl	_Z7mysgemmiiiPKfS0_Pf
// _ZZ7mysgemmiiiPKfS0_PfE4ds_A has been demoted
// _ZZ7mysgemmiiiPKfS0_PfE4ds_B has been demoted

.visible .entry _Z7mysgemmiiiPKfS0_Pf(
	.param .u32 _Z7mysgemmiiiPKfS0_Pf_param_0,
	.param .u32 _Z7mysgemmiiiPKfS0_Pf_param_1,
	.param .u32 _Z7mysgemmiiiPKfS0_Pf_param_2,
	.param .u64 .ptr .align 1 _Z7mysgemmiiiPKfS0_Pf_param_3,
	.param .u64 .ptr .align 1 _Z7mysgemmiiiPKfS0_Pf_param_4,
	.param .u64 .ptr .align 1 _Z7mysgemmiiiPKfS0_Pf_param_5
)
{
	.reg .pred 	%p<16>;
	.reg .b32 	%r<42>;
	.reg .b32 	%f<65>;
	.reg .b64 	%rd<13>;
	// demoted variable
	.shared .align 4 .b8 _ZZ7mysgemmiiiPKfS0_PfE4ds_A[1024];
	// demoted variable
	.shared .align 4 .b8 _ZZ7mysgemmiiiPKfS0_PfE4ds_B[1024];
	ld.param.u32 	%r23, [_Z7mysgemmiiiPKfS0_Pf_param_0];
	ld.param.u32 	%r24, [_Z7mysgemmiiiPKfS0_Pf_param_1];
	ld.param.u32 	%r25, [_Z7mysgemmiiiPKfS0_Pf_param_2];
	ld.param.u64 	%rd4, [_Z7mysgemmiiiPKfS0_Pf_param_3];
	ld.param.u64 	%rd5, [_Z7mysgemmiiiPKfS0_Pf_param_4];
	ld.param.u64 	%rd6, [_Z7mysgemmiiiPKfS0_Pf_param_5];
	mov.u32 	%r26, %ctaid.x;
	mov.u32 	%r27, %ctaid.y;
	mov.u32 	%r37, %tid.x;
	mov.u32 	%r39, %tid.y;
	mov.u32 	%r28, %ntid.y;
	mad.lo.s32 	%r3, %r27, %r28, %r39;
	mov.u32 	%r29, %ntid.x;
	mad.lo.s32 	%r4, %r26, %r29, %r37;
	setp.lt.s32 	%p2, %r25, 1;
	mov.f32 	%f63, 0f00000000;
	@%p2 bra 	$L__BB0_9;
	add.s32 	%r30, %r25, 15;
	shr.u32 	%r31, %r30, 4;
	setp.lt.s32 	%p3, %r3, %r23;
	shl.b32 	%r32, %r39, 6;
	mov.u32 	%r33, _ZZ7mysgemmiiiPKfS0_PfE4ds_A;
	add.s32 	%r5, %r33, %r32;
	shl.b32 	%r34, %r37, 2;
	add.s32 	%r6, %r5, %r34;
	setp.lt.s32 	%p4, %r4, %r24;
	mov.u32 	%r35, _ZZ7mysgemmiiiPKfS0_PfE4ds_B;
	add.s32 	%r8, %r35, %r34;
	add.s32 	%r7, %r8, %r32;
	and.pred  	%p1, %p3, %p4;
	neg.s32 	%r41, %r31;
	mad.lo.s32 	%r40, %r39, %r24, %r4;
	shl.b32 	%r11, %r24, 4;
	mad.lo.s32 	%r38, %r25, %r3, %r37;
	cvta.to.global.u64 	%rd1, %rd4;
	cvta.to.global.u64 	%rd2, %rd5;
	mov.f32 	%f63, 0f00000000;
	not.pred 	%p11, %p1;
$L__BB0_2:
	setp.ge.s32 	%p5, %r3, %r23;
	mul.wide.s32 	%rd7, %r38, 4;
	add.s64 	%rd3, %rd1, %rd7;
	setp.ge.s32 	%p6, %r37, %r25;
	mov.f32 	%f61, 0f00000000;
	or.pred  	%p7, %p5, %p6;
	@%p7 bra 	$L__BB0_4;
	ld.global.f32 	%f61, [%rd3];
$L__BB0_4:
	setp.ge.s32 	%p8, %r4, %r24;
	st.shared.f32 	[%r6], %f61;
	setp.ge.s32 	%p9, %r39, %r25;
	mov.f32 	%f62, 0f00000000;
	or.pred  	%p10, %p8, %p9;
	@%p10 bra 	$L__BB0_6;
	mul.wide.s32 	%rd8, %r40, 4;
	add.s64 	%rd9, %rd2, %rd8;
	ld.global.f32 	%f62, [%rd9];
$L__BB0_6:
	st.shared.f32 	[%r7], %f62;
	bar.sync 	0;
	@%p11 bra 	$L__BB0_8;
	ld.shared.f32 	%f13, [%r5];
	ld.shared.f32 	%f14, [%r8];
	fma.rn.f32 	%f15, %f13, %f14, %f63;
	ld.shared.f32 	%f16, [%r5+4];
	ld.shared.f32 	%f17, [%r8+64];
	fma.rn.f32 	%f18, %f16, %f17, %f15;
	ld.shared.f32 	%f19, [%r5+8];
	ld.shared.f32 	%f20, [%r8+128];
	fma.rn.f32 	%f21, %f19, %f20, %f18;
	ld.shared.f32 	%f22, [%r5+12];
	ld.shared.f32 	%f23, [%r8+192];
	fma.rn.f32 	%f24, %f22, %f23, %f21;
	ld.shared.f32 	%f25, [%r5+16];
	ld.shared.f32 	%f26, [%r8+256];
	fma.rn.f32 	%f27, %f25, %f26, %f24;
	ld.shared.f32 	%f28, [%r5+20];
	ld.shared.f32 	%f29, [%r8+320];
	fma.rn.f32 	%f30, %f28, %f29, %f27;
	ld.shared.f32 	%f31, [%r5+24];
	ld.shared.f32 	%f32, [%r8+384];
	fma.rn.f32 	%f33, %f31, %f32, %f30;
	ld.shared.f32 	%f34, [%r5+28];
	ld.shared.f32 	%f35, [%r8+448];
	fma.rn.f32 	%f36, %f34, %f35, %f33;
	ld.shared.f32 	%f37, [%r5+32];
	ld.shared.f32 	%f38, [%r8+512];
	fma.rn.f32 	%f39, %f37, %f38, %f36;
	ld.shared.f32 	%f40, [%r5+36];
	ld.shared.f32 	%f41, [%r8+576];
	fma.rn.f32 	%f42, %f40, %f41, %f39;
	ld.shared.f32 	%f43, [%r5+40];
	ld.shared.f32 	%f44, [%r8+640];
	fma.rn.f32 	%f45, %f43, %f44, %f42;
	ld.shared.f32 	%f46, [%r5+44];
	ld.shared.f32 	%f47, [%r8+704];
	fma.rn.f32 	%f48, %f46, %f47, %f45;
	ld.shared.f32 	%f49, [%r5+48];
	ld.shared.f32 	%f50, [%r8+768];
	fma.rn.f32 	%f51, %f49, %f50, %f48;
	ld.shared.f32 	%f52, [%r5+52];
	ld.shared.f32 	%f53, [%r8+832];
	fma.rn.f32 	%f54, %f52, %f53, %f51;
	ld.shared.f32 	%f55, [%r5+56];
	ld.shared.f32 	%f56, [%r8+896];
	fma.rn.f32 	%f57, %f55, %f56, %f54;
	ld.shared.f32 	%f58, [%r5+60];
	ld.shared.f32 	%f59, [%r8+960];
	fma.rn.f32 	%f63, %f58, %f59, %f57;
$L__BB0_8:
	bar.sync 	0;
	add.s32 	%r41, %r41, 1;
	setp.ne.s32 	%p12, %r41, 0;
	add.s32 	%r40, %r40, %r11;
	add.s32 	%r39, %r39, 16;
	add.s32 	%r38, %r38, 16;
	add.s32 	%r37, %r37, 16;
	@%p12 bra 	$L__BB0_2;
$L__BB0_9:
	setp.ge.s32 	%p13, %r3, %r23;
	setp.ge.s32 	%p14, %r4, %r24;
	or.pred  	%p15, %p13, %p14;
	@%p15 bra 	$L__BB0_11;
	mad.lo.s32 	%r36, %r24, %r3, %r4;
	cvta.to.global.u64 	%rd10, %rd6;
	mul.wide.s32 	%rd11, %r36, 4;
	add.s64 	%rd12, %rd10, %rd11;
	st.global.f32 	[%rd12], %f63;
$L__BB0_11:
	ret;

}


// ===== COMPILED SASS (sm_100) =====

	.target	sm_100

	.elftype	@"ET_EXEC"


//--------------------- .note.nv.tkinfo           --------------------------
	.section	.note.nv.tkinfo,"",@"SHT_NOTE"
	.sectionflags	@"SHF_NOTE_NV_TKINFO"
	.tkinfo
        /*0018*/ 	.word	0x00000002
        /*0030*/ 	.string	""
        /*0030*/ 	.string	"ptxas"
        /*0030*/ 	.string	"Cuda compilation tools, release 13.0, V13.0.88"
        /*0030*/ 	.string	"Build cuda_13.0.r13.0/compiler.36424714_0"
        /*0030*/ 	.string	"-arch sm_100 -m 64 "



//--------------------- .note.nv.cuinfo           --------------------------
	.section	.note.nv.cuinfo,"",@"SHT_NOTE"
	.sectionflags	@"SHF_NOTE_NV_CUINFO"
        /*0018*/ 	.short	0x0002
        /*001a*/ 	.short	0x0064
        /*001c*/ 	.short	0x0082
	.zero		2


//--------------------- .nv.info                  --------------------------
	.section	.nv.info,"",@"SHT_CUDA_INFO"
	.align	4


	//----- nvinfo : EIATTR_REGCOUNT
	.align		4
        /*0000*/ 	.byte	0x04, 0x2f
        /*0002*/ 	.short	(.L_1 - .L_0)
	.align		4
.L_0:
        /*0004*/ 	.word	index@(_Z7mysgemmiiiPKfS0_Pf)
        /*0008*/ 	.word	0x0000001e


	//----- nvinfo : EIATTR_FRAME_SIZE
	.align		4
.L_1:
        /*000c*/ 	.byte	0x04, 0x11
        /*000e*/ 	.short	(.L_3 - .L_2)
	.align		4
.L_2:
        /*0010*/ 	.word	index@(_Z7mysgemmiiiPKfS0_Pf)
        /*0014*/ 	.word	0x00000000


	//----- nvinfo : EIATTR_MIN_STACK_SIZE
	.align		4
.L_3:
        /*0018*/ 	.byte	0x04, 0x12
        /*001a*/ 	.short	(.L_5 - .L_4)
	.align		4
.L_4:
        /*001c*/ 	.word	index@(_Z7mysgemmiiiPKfS0_Pf)
        /*0020*/ 	.word	0x00000000
.L_5:


//--------------------- .nv.compat                --------------------------
	.section	.nv.compat,"",@"SHT_CUDA_COMPAT_INFO"
	.align	4
        /*0000*/ 	.byte	0x02, 0x09, 0x00, 0x00, 0x02, 0x02, 0x01, 0x00, 0x02, 0x05, 0x05, 0x00, 0x03, 0x07, 0x01, 0x01
        /*0010*/ 	.byte	0x02, 0x03, 0x00, 0x00, 0x02, 0x06, 0x01, 0x00, 0x04, 0x0b, 0x08, 0x00, 0x09, 0x00, 0x00, 0x00
        /*0020*/ 	.byte	0x00, 0x00, 0x00, 0x00


//--------------------- .nv.info._Z7mysgemmiiiPKfS0_Pf --------------------------
	.section	.nv.info._Z7mysgemmiiiPKfS0_Pf,"",@"SHT_CUDA_INFO"
	.sectionflags	@""
	.align	4


	//----- nvinfo : EIATTR_CUDA_API_VERSION
	.align		4
        /*0000*/ 	.byte	0x04, 0x37
        /*0002*/ 	.short	(.L_7 - .L_6)
.L_6:
        /*0004*/ 	.word	0x00000082


	//----- nvinfo : EIATTR_KPARAM_INFO
	.align		4
.L_7:
        /*0008*/ 	.byte	0x04, 0x17
        /*000a*/ 	.short	(.L_9 - .L_8)
.L_8:
        /*000c*/ 	.word	0x00000000
        /*0010*/ 	.short	0x0005
        /*0012*/ 	.short	0x0020
        /*0014*/ 	.byte	0x00, 0xf5, 0x21, 0x00


	//----- nvinfo : EIATTR_KPARAM_INFO
	.align		4
.L_9:
        /*0018*/ 	.byte	0x04, 0x17
        /*001a*/ 	.short	(.L_11 - .L_10)
.L_10:
        /*001c*/ 	.word	0x00000000
        /*0020*/ 	.short	0x0004
        /*0022*/ 	.short	0x0018
        /*0024*/ 	.byte	0x00, 0xf5, 0x21, 0x00


	//----- nvinfo : EIATTR_KPARAM_INFO
	.align		4
.L_11:
        /*0028*/ 	.byte	0x04, 0x17
        /*002a*/ 	.short	(.L_13 - .L_12)
.L_12:
        /*002c*/ 	.word	0x00000000
        /*0030*/ 	.short	0x0003
        /*0032*/ 	.short	0x0010
        /*0034*/ 	.byte	0x00, 0xf5, 0x21, 0x00


	//----- nvinfo : EIATTR_KPARAM_INFO
	.align		4
.L_13:
        /*0038*/ 	.byte	0x04, 0x17
        /*003a*/ 	.short	(.L_15 - .L_14)
.L_14:
        /*003c*/ 	.word	0x00000000
        /*0040*/ 	.short	0x0002
        /*0042*/ 	.short	0x0008
        /*0044*/ 	.byte	0x00, 0xf0, 0x11, 0x00


	//----- nvinfo : EIATTR_KPARAM_INFO
	.align		4
.L_15:
        /*0048*/ 	.byte	0x04, 0x17
        /*004a*/ 	.short	(.L_17 - .L_16)
.L_16:
        /*004c*/ 	.word	0x00000000
        /*0050*/ 	.short	0x0001
        /*0052*/ 	.short	0x0004
        /*0054*/ 	.byte	0x00, 0xf0, 0x11, 0x00


	//----- nvinfo : EIATTR_KPARAM_INFO
	.align		4
.L_17:
        /*0058*/ 	.byte	0x04, 0x17
        /*005a*/ 	.short	(.L_19 - .L_18)
.L_18:
        /*005c*/ 	.word	0x00000000
        /*0060*/ 	.short	0x0000
        /*0062*/ 	.short	0x0000
        /*0064*/ 	.byte	0x00, 0xf0, 0x11, 0x00


	//----- nvinfo : EIATTR_SPARSE_MMA_MASK
	.align		4
.L_19:
        /*0068*/ 	.byte	0x03, 0x50
        /*006a*/ 	.short	0x0000


	//----- nvinfo : EIATTR_MAXREG_COUNT
	.align		4
        /*006c*/ 	.byte	0x03, 0x1b
        /*006e*/ 	.short	0x00ff


	//----- nvinfo : EIATTR_NUM_BARRIERS
	.align		4
        /*0070*/ 	.byte	0x02, 0x4c
        /*0072*/ 	.byte	0x01
	.zero		1


	//----- nvinfo : EIATTR_MERCURY_ISA_VERSION
	.align		4
        /*0074*/ 	.byte	0x03, 0x5f
        /*0076*/ 	.short	0x0101


	//----- nvinfo : EIATTR_VRC_CTA_INIT_COUNT
	.align		4
        /*0078*/ 	.byte	0x02, 0x4a
	.zero		1
	.zero		1


	//----- nvinfo : EIATTR_EXIT_INSTR_OFFSETS
	.align		4
        /*007c*/ 	.byte	0x04, 0x1c
        /*007e*/ 	.short	(.L_21 - .L_20)


	//   ....[0]....
.L_20:
        /*0080*/ 	.word	0x00000640


	//   ....[1]....
        /*0084*/ 	.word	0x00000690


	//----- nvinfo : EIATTR_CRS_STACK_SIZE
	.align		4
.L_21:
        /*0088*/ 	.byte	0x04, 0x1e
        /*008a*/ 	.short	(.L_23 - .L_22)
.L_22:
        /*008c*/ 	.word	0x00000000


	//----- nvinfo : EIATTR_CBANK_PARAM_SIZE
	.align		4
.L_23:
        /*0090*/ 	.byte	0x03, 0x19
        /*0092*/ 	.short	0x0028


	//----- nvinfo : EIATTR_PARAM_CBANK
	.align		4
        /*0094*/ 	.byte	0x04, 0x0a
        /*0096*/ 	.short	(.L_25 - .L_24)
	.align		4
.L_24:
        /*0098*/ 	.word	index@(.nv.constant0._Z7mysgemmiiiPKfS0_Pf)
        /*009c*/ 	.short	0x0380
        /*009e*/ 	.short	0x0028


	//----- nvinfo : EIATTR_SW_WAR
	.align		4
.L_25:
        /*00a0*/ 	.byte	0x04, 0x36
        /*00a2*/ 	.short	(.L_27 - .L_26)
.L_26:
        /*00a4*/ 	.word	0x00000008
.L_27:


//--------------------- .nv.callgraph             --------------------------
	.section	.nv.callgraph,"",@"SHT_CUDA_CALLGRAPH"
	.align	4
	.sectionentsize	8
	.align		4
        /*0000*/ 	.word	0x00000000
	.align		4
        /*0004*/ 	.word	0xffffffff
	.align		4
        /*0008*/ 	.word	0x00000000
	.align		4
        /*000c*/ 	.word	0xfffffffe
	.align		4
        /*0010*/ 	.word	0x00000000
	.align		4
        /*0014*/ 	.word	0xfffffffd
	.align		4
        /*0018*/ 	.word	0x00000000
	.align		4
        /*001c*/ 	.word	0xfffffffc


//--------------------- .text._Z7mysgemmiiiPKfS0_Pf --------------------------
	.section	.text._Z7mysgemmiiiPKfS0_Pf,"ax",@progbits
	.align	128
        .global         _Z7mysgemmiiiPKfS0_Pf
        .type           _Z7mysgemmiiiPKfS0_Pf,@function
        .size           _Z7mysgemmiiiPKfS0_Pf,(.L_x_5 - _Z7mysgemmiiiPKfS0_Pf)
        .other          _Z7mysgemmiiiPKfS0_Pf,@"STO_CUDA_ENTRY STV_DEFAULT"
_Z7mysgemmiiiPKfS0_Pf:
.text._Z7mysgemmiiiPKfS0_Pf:
[----:B------:R-:W-:Y:S01]  /*0000*/  LDC R1, c[0x0][0x37c] ;  /* 0x0000df00ff017b82 */ /* 0x000fe20000000800 */
[----:B------:R-:W0:Y:S01]  /*0010*/  S2R R14, SR_TID.Y ;  /* 0x00000000000e7919 */ /* 0x000e220000002200 */
[----:B------:R-:W1:Y:S06]  /*0020*/  LDCU UR10, c[0x0][0x388] ;  /* 0x00007100ff0a77ac */ /* 0x000e6c0008000800 */
[----:B------:R-:W0:Y:S01]  /*0030*/  LDC R3, c[0x0][0x364] ;  /* 0x0000d900ff037b82 */ /* 0x000e220000000800 */
[----:B------:R-:W-:Y:S01]  /*0040*/  HFMA2 R23, -RZ, RZ, 0, 0 ;  /* 0x00000000ff177431 */ /* 0x000fe200000001ff */
[----:B------:R-:W2:Y:S01]  /*0050*/  S2R R15, SR_TID.X ;  /* 0x00000000000f7919 */ /* 0x000ea20000002100 */
[----:B------:R-:W3:Y:S05]  /*0060*/  LDCU.64 UR8, c[0x0][0x358] ;  /* 0x00006b00ff0877ac */ /* 0x000eea0008000a00 */
[----:B------:R-:W-:Y:S08]  /*0070*/  S2UR UR4, SR_CTAID.X ;  /* 0x00000000000479c3 */ /* 0x000ff00000002500 */
[----:B------:R-:W0:Y:S01]  /*0080*/  S2UR UR5, SR_CTAID.Y ;  /* 0x00000000000579c3 */ /* 0x000e220000002600 */
[----:B-1----:R-:W-:-:S07]  /*0090*/  UISETP.GE.AND UP0, UPT, UR10, 0x1, UPT ;  /* 0x000000010a00788c */ /* 0x002fce000bf06270 */
[----:B------:R-:W2:Y:S01]  /*00a0*/  LDC R2, c[0x0][0x360] ;  /* 0x0000d800ff027b82 */ /* 0x000ea20000000800 */
[----:B0-----:R-:W-:Y:S02]  /*00b0*/  IMAD R0, R3, UR5, R14 ;  /* 0x0000000503007c24 */ /* 0x001fe4000f8e020e */
[----:B--2---:R-:W-:Y:S01]  /*00c0*/  IMAD R13, R2, UR4, R15 ;  /* 0x00000004020d7c24 */ /* 0x004fe2000f8e020f */
[----:B---3--:R-:W-:Y:S06]  /*00d0*/  BRA.U !UP0, `(.L_x_0) ;  /* 0x00000005084c7547 */ /* 0x008fec000b800000 */
[----:B------:R-:W0:Y:S01]  /*00e0*/  S2UR UR7, SR_CgaCtaId ;  /* 0x00000000000779c3 */ /* 0x000e220000008800 */
[----:B------:R-:W1:Y:S01]  /*00f0*/  LDCU.64 UR12, c[0x0][0x380] ;  /* 0x00007000ff0c77ac */ /* 0x000e620008000a00 */
[----:B------:R-:W-:Y:S01]  /*0100*/  MOV R23, RZ ;  /* 0x000000ff00177202 */ /* 0x000fe20000000f00 */
[----:B------:R-:W-:Y:S01]  /*0110*/  IMAD R21, R0, UR10, R15 ;  /* 0x0000000a00157c24 */ /* 0x000fe2000f8e020f */
[----:B------:R-:W-:Y:S01]  /*0120*/  UMOV UR5, 0x400 ;  /* 0x0000040000057882 */ /* 0x000fe20000000000 */
[----:B------:R-:W-:-:S03]  /*0130*/  UIADD3 UR4, UPT, UPT, UR10, 0xf, URZ ;  /* 0x0000000f0a047890 */ /* 0x000fc6000fffe0ff */
[----:B------:R-:W2:Y:S01]  /*0140*/  LDC R12, c[0x0][0x384] ;  /* 0x0000e100ff0c7b82 */ /* 0x000ea20000000800 */
[----:B------:R-:W-:Y:S02]  /*0150*/  UIADD3 UR6, UPT, UPT, UR5, 0x400, URZ ;  /* 0x0000040005067890 */ /* 0x000fe4000fffe0ff */
[----:B------:R-:W-:Y:S01]  /*0160*/  USHF.R.U32.HI UR4, URZ, 0x4, UR4 ;  /* 0x00000004ff047899 */ /* 0x000fe20008011604 */
[----:B------:R-:W3:Y:S04]  /*0170*/  LDCU UR11, c[0x0][0x388] ;  /* 0x00007100ff0b77ac */ /* 0x000ee80008000800 */
[----:B------:R-:W4:Y:S01]  /*0180*/  LDC.64 R2, c[0x0][0x390] ;  /* 0x0000e400ff027b82 */ /* 0x000f220000000a00 */
[----:B------:R-:W2:Y:S01]  /*0190*/  LDCU UR14, c[0x0][0x380] ;  /* 0x00007000ff0e77ac */ /* 0x000ea20008000800 */
[----:B-1----:R-:W-:Y:S01]  /*01a0*/  ISETP.GE.AND P0, PT, R13, UR13, PT ;  /* 0x0000000d0d007c0c */ /* 0x002fe2000bf06270 */
[----:B------:R-:W-:Y:S01]  /*01b0*/  IMAD R17, R14, UR13, R13 ;  /* 0x0000000d0e117c24 */ /* 0x000fe2000f8e020d */
[----:B------:R-:W-:-:S02]  /*01c0*/  UIADD3 UR4, UPT, UPT, -UR4, URZ, URZ ;  /* 0x000000ff04047290 */ /* 0x000fc4000fffe1ff */
[----:B------:R-:W-:Y:S01]  /*01d0*/  ISETP.LT.AND P0, PT, R0, UR12, !P0 ;  /* 0x0000000c00007c0c */ /* 0x000fe2000c701270 */
[----:B0-----:R-:W-:Y:S02]  /*01e0*/  ULEA UR5, UR7, UR5, 0x18 ;  /* 0x0000000507057291 */ /* 0x001fe4000f8ec0ff */
[----:B------:R-:W-:-:S04]  /*01f0*/  ULEA UR6, UR7, UR6, 0x18 ;  /* 0x0000000607067291 */ /* 0x000fc8000f8ec0ff */
[C---:B------:R-:W-:Y:S02]  /*0200*/  LEA R16, R14.reuse, UR5, 0x6 ;  /* 0x000000050e107c11 */ /* 0x040fe4000f8e30ff */
[C---:B------:R-:W-:Y:S02]  /*0210*/  LEA R19, R15.reuse, UR6, 0x2 ;  /* 0x000000060f137c11 */ /* 0x040fe4000f8e10ff */
[----:B------:R-:W-:Y:S02]  /*0220*/  LEA R18, R15, R16, 0x2 ;  /* 0x000000100f127211 */ /* 0x000fe400078e10ff */
[----:B---3--:R-:W-:-:S07]  /*0230*/  LEA R20, R14, R19, 0x6 ;  /* 0x000000130e147211 */ /* 0x008fce00078e30ff */
.L_x_3:
[----:B------:R-:W-:Y:S01]  /*0240*/  ISETP.GE.AND P1, PT, R14, UR11, PT ;  /* 0x0000000b0e007c0c */ /* 0x000fe2000bf26270 */
[----:B0-----:R-:W-:Y:S01]  /*0250*/  HFMA2 R11, -RZ, RZ, 0, 0 ;  /* 0x00000000ff0b7431 */ /* 0x001fe200000001ff */
[----:B------:R-:W-:Y:S01]  /*0260*/  ISETP.GE.AND P2, PT, R15, UR11, PT ;  /* 0x0000000b0f007c0c */ /* 0x000fe2000bf46270 */
[----:B----4-:R-:W-:Y:S01]  /*0270*/  IMAD.WIDE R4, R21, 0x4, R2 ;  /* 0x0000000415047825 */ /* 0x010fe200078e0202 */
[----:B--2---:R-:W-:Y:S02]  /*0280*/  ISETP.GE.OR P1, PT, R13, R12, P1 ;  /* 0x0000000c0d00720c */ /* 0x004fe40000f26670 */
[----:B------:R-:W-:Y:S02]  /*0290*/  ISETP.GE.OR P2, PT, R0, UR14, P2 ;  /* 0x0000000e00007c0c */ /* 0x000fe40009746670 */
[----:B------:R-:W-:-:S09]  /*02a0*/  MOV R9, RZ ;  /* 0x000000ff00097202 */ /* 0x000fd20000000f00 */
[----:B------:R-:W0:Y:S02]  /*02b0*/  @!P1 LDC.64 R6, c[0x0][0x398] ;  /* 0x0000e600ff069b82 */ /* 0x000e240000000a00 */
[----:B------:R-:W2:Y:S01]  /*02c0*/  @!P2 LDG.E R9, desc[UR8][R4.64] ;  /* 0x000000080409a981 */ /* 0x000ea2000c1e1900 */
[----:B0-----:R-:W-:-:S05]  /*02d0*/  @!P1 IMAD.WIDE R6, R17, 0x4, R6 ;  /* 0x0000000411069825 */ /* 0x001fca00078e0206 */
[----:B------:R-:W3:Y:S01]  /*02e0*/  @!P1 LDG.E R11, desc[UR8][R6.64] ;  /* 0x00000008060b9981 */ /* 0x000ee2000c1e1900 */
[----:B------:R-:W-:Y:S03]  /*02f0*/  BSSY.RECONVERGENT B0, `(.L_x_1) ;  /* 0x0000029000007945 */ /* 0x000fe60003800200 */
[----:B--2---:R0:W-:Y:S04]  /*0300*/  STS [R18], R9 ;  /* 0x0000000912007388 */ /* 0x0041e80000000800 */
[----:B---3--:R0:W-:Y:S01]  /*0310*/  STS [R20], R11 ;  /* 0x0000000b14007388 */ /* 0x0081e20000000800 */
[----:B------:R-:W-:Y:S06]  /*0320*/  BAR.SYNC.DEFER_BLOCKING 0x0 ;  /* 0x0000000000007b1d */ /* 0x000fec0000010000 */
[----:B------:R-:W-:Y:S05]  /*0330*/  @!P0 BRA `(.L_x_2) ;  /* 0x0000000000908947 */ /* 0x000fea0003800000 */
[----:B------:R-:W-:Y:S04]  /*0340*/  LDS R4, [R19] ;  /* 0x0000000013047984 */ /* 0x000fe80000000800 */
[----:B0-----:R-:W0:Y:S04]  /*0350*/  LDS.128 R8, [R16] ;  /* 0x0000000010087984 */ /* 0x001e280000000c00 */
[----:B------:R-:W1:Y:S04]  /*0360*/  LDS R27, [R19+0x40] ;  /* 0x00004000131b7984 */ /* 0x000e680000000800 */
[----:B------:R-:W2:Y:S04]  /*0370*/  LDS R25, [R19+0x80] ;  /* 0x0000800013197984 */ /* 0x000ea80000000800 */
[----:B------:R-:W3:Y:S04]  /*0380*/  LDS R24, [R19+0xc0] ;  /* 0x0000c00013187984 */ /* 0x000ee80000000800 */
[----:B------:R-:W-:Y:S04]  /*0390*/  LDS R22, [R19+0x140] ;  /* 0x0001400013167984 */ /* 0x000fe80000000800 */
[----:B------:R-:W-:Y:S01]  /*03a0*/  LDS R26, [R19+0x1c0] ;  /* 0x0001c000131a7984 */ /* 0x000fe20000000800 */
[----:B0-----:R-:W-:-:S03]  /*03b0*/  FFMA R8, R8, R4, R23 ;  /* 0x0000000408087223 */ /* 0x001fc60000000017 */
[----:B------:R-:W-:Y:S01]  /*03c0*/  LDS R23, [R19+0x100] ;  /* 0x0001000013177984 */ /* 0x000fe20000000800 */
[----:B-1----:R-:W-:-:S03]  /*03d0*/  FFMA R8, R27, R9, R8 ;  /* 0x000000091b087223 */ /* 0x002fc60000000008 */
[----:B------:R-:W0:Y:S01]  /*03e0*/  LDS.128 R4, [R16+0x10] ;  /* 0x0000100010047984 */ /* 0x000e220000000c00 */
[----:B--2---:R-:W-:-:S03]  /*03f0*/  FFMA R9, R25, R10, R8 ;  /* 0x0000000a19097223 */ /* 0x004fc60000000008 */
[----:B------:R-:W1:Y:S01]  /*0400*/  LDS R25, [R19+0x180] ;  /* 0x0001800013197984 */ /* 0x000e620000000800 */
[----:B---3--:R-:W-:-:S03]  /*0410*/  FFMA R9, R24, R11, R9 ;  /* 0x0000000b18097223 */ /* 0x008fc60000000009 */
[----:B------:R-:W-:Y:S04]  /*0420*/  LDS R27, [R19+0x200] ;  /* 0x00020000131b7984 */ /* 0x000fe80000000800 */
[----:B------:R-:W-:Y:S01]  /*0430*/  LDS R24, [R19+0x240] ;  /* 0x0002400013187984 */ /* 0x000fe20000000800 */
[----:B0-----:R-:W-:-:S03]  /*0440*/  FFMA R23, R4, R23, R9 ;  /* 0x0000001704177223 */ /* 0x001fc60000000009 */
[----:B------:R-:W0:Y:S01]  /*0450*/  LDS.128 R8, [R16+0x20] ;  /* 0x0000200010087984 */ /* 0x000e220000000c00 */
[----:B------:R-:W-:-:S03]  /*0460*/  FFMA R22, R22, R5, R23 ;  /* 0x0000000516167223 */ /* 0x000fc60000000017 */
[----:B------:R-:W2:Y:S01]  /*0470*/  LDS R23, [R19+0x280] ;  /* 0x0002800013177984 */ /* 0x000ea20000000800 */
[----:B-1----:R-:W-:-:S03]  /*0480*/  FFMA R25, R25, R6, R22 ;  /* 0x0000000619197223 */ /* 0x002fc60000000016 */
[----:B------:R-:W1:Y:S01]  /*0490*/  LDS R22, [R19+0x2c0] ;  /* 0x0002c00013167984 */ /* 0x000e620000000800 */
[----:B------:R-:W-:-:S03]  /*04a0*/  FFMA R7, R26, R7, R25 ;  /* 0x000000071a077223 */ /* 0x000fc60000000019 */
[----:B------:R-:W-:Y:S01]  /*04b0*/  LDS R25, [R19+0x300] ;  /* 0x0003000013197984 */ /* 0x000fe20000000800 */
[----:B0-----:R-:W-:-:S03]  /*04c0*/  FFMA R27, R8, R27, R7 ;  /* 0x0000001b081b7223 */ /* 0x001fc60000000007 */
[----:B------:R-:W0:Y:S01]  /*04d0*/  LDS.128 R4, [R16+0x30] ;  /* 0x0000300010047984 */ /* 0x000e220000000c00 */
[----:B------:R-:W-:-:S03]  /*04e0*/  FFMA R24, R24, R9, R27 ;  /* 0x0000000918187223 */ /* 0x000fc6000000001b */
[----:B------:R-:W3:Y:S01]  /*04f0*/  LDS R27, [R19+0x340] ;  /* 0x00034000131b7984 */ /* 0x000ee20000000800 */
[----:B--2---:R-:W-:-:S03]  /*0500*/  FFMA R23, R23, R10, R24 ;  /* 0x0000000a17177223 */ /* 0x004fc60000000018 */
[----:B------:R-:W2:Y:S01]  /*0510*/  LDS R9, [R19+0x380] ;  /* 0x0003800013097984 */ /* 0x000ea20000000800 */
[----:B-1----:R-:W-:-:S03]  /*0520*/  FFMA R11, R22, R11, R23 ;  /* 0x0000000b160b7223 */ /* 0x002fc60000000017 */
[----:B------:R-:W1:Y:S01]  /*0530*/  LDS R8, [R19+0x3c0] ;  /* 0x0003c00013087984 */ /* 0x000e620000000800 */
[----:B0-----:R-:W-:-:S04]  /*0540*/  FFMA R4, R4, R25, R11 ;  /* 0x0000001904047223 */ /* 0x001fc8000000000b */
[----:B---3--:R-:W-:-:S04]  /*0550*/  FFMA R4, R27, R5, R4 ;  /* 0x000000051b047223 */ /* 0x008fc80000000004 */
[----:B--2---:R-:W-:-:S04]  /*0560*/  FFMA R9, R9, R6, R4 ;  /* 0x0000000609097223 */ /* 0x004fc80000000004 */
[----:B-1----:R-:W-:-:S07]  /*0570*/  FFMA R23, R8, R7, R9 ;  /* 0x0000000708177223 */ /* 0x002fce0000000009 */
.L_x_2:
[----:B------:R-:W-:Y:S05]  /*0580*/  BSYNC.RECONVERGENT B0 ;  /* 0x0000000000007941 */ /* 0x000fea0003800200 */
.L_x_1:
[----:B------:R-:W-:Y:S01]  /*0590*/  BAR.SYNC.DEFER_BLOCKING 0x0 ;  /* 0x0000000000007b1d */ /* 0x000fe20000010000 */
[----:B------:R-:W-:Y:S01]  /*05a0*/  UIADD3 UR4, UPT, UPT, UR4, 0x1, URZ ;  /* 0x0000000104047890 */ /* 0x000fe2000fffe0ff */
[----:B------:R-:W-:Y:S02]  /*05b0*/  IADD3 R14, PT, PT, R14, 0x10, RZ ;  /* 0x000000100e0e7810 */ /* 0x000fe40007ffe0ff */
[----:B------:R-:W-:Y:S01]  /*05c0*/  IADD3 R21, PT, PT, R21, 0x10, RZ ;  /* 0x0000001015157810 */ /* 0x000fe20007ffe0ff */
[----:B------:R-:W-:Y:S01]  /*05d0*/  UISETP.NE.AND UP0, UPT, UR4, URZ, UPT ;  /* 0x000000ff0400728c */ /* 0x000fe2000bf05270 */
[----:B------:R-:W-:Y:S02]  /*05e0*/  IADD3 R15, PT, PT, R15, 0x10, RZ ;  /* 0x000000100f0f7810 */ /* 0x000fe40007ffe0ff */
[----:B------:R-:W-:-:S06]  /*05f0*/  LEA R17, R12, R17, 0x4 ;  /* 0x000000110c117211 */ /* 0x000fcc00078e20ff */
[----:B------:R-:W-:Y:S05]  /*0600*/  BRA.U UP0, `(.L_x_3) ;  /* 0xfffffffd000c7547 */ /* 0x000fea000b83ffff */
.L_x_0:
[----:B------:R-:W1:Y:S02]  /*0610*/  LDCU.64 UR6, c[0x0][0x380] ;  /* 0x00007000ff0677ac */ /* 0x000e640008000a00 */
[----:B-1----:R-:W-:-:S04]  /*0620*/  ISETP.GE.AND P0, PT, R13, UR7, PT ;  /* 0x000000070d007c0c */ /* 0x002fc8000bf06270 */
[----:B------:R-:W-:-:S13]  /*0630*/  ISETP.GE.OR P0, PT, R0, UR6, P0 ;  /* 0x0000000600007c0c */ /* 0x000fda0008706670 */
[----:B------:R-:W-:Y:S05]  /*0640*/  @P0 EXIT ;  /* 0x000000000000094d */ /* 0x000fea0003800000 */
[----:B------:R-:W1:Y:S01]  /*0650*/  LDC.64 R2, c[0x0][0x3a0] ;  /* 0x0000e800ff027b82 */ /* 0x000e620000000a00 */
[----:B------:R-:W-:-:S04]  /*0660*/  IMAD R13, R0, UR7, R13 ;  /* 0x00000007000d7c24 */ /* 0x000fc8000f8e020d */
[----:B-1----:R-:W-:-:S05]  /*0670*/  IMAD.WIDE R2, R13, 0x4, R2 ;  /* 0x000000040d027825 */ /* 0x002fca00078e0202 */
[----:B------:R-:W-:Y:S01]  /*0680*/  STG.E desc[UR8][R2.64], R23 ;  /* 0x0000001702007986 */ /* 0x000fe2000c101908 */
[----:B------:R-:W-:Y:S05]  /*0690*/  EXIT ;  /* 0x000000000000794d */ /* 0x000fea0003800000 */
.L_x_4:
[----:B------:R-:W-:-:S00]  /*06a0*/  BRA `(.L_x_4) ;  /* 0xfffffffc00fc7947 */ /* 0x000fc0000383ffff */
[----:B------:R-:W-:-:S00]  /*06b0*/  NOP ;  /* 0x0000000000007918 */ /* 0x000fc00000000000 */
        /* <DEDUP_REMOVED lines=12> */
.L_x_5:


//--------------------- .nv.shared._Z7mysgemmiiiPKfS0_Pf --------------------------
	.section	.nv.shared._Z7mysgemmiiiPKfS0_Pf,"aw",@nobits
	.sectionflags	@""
	.align	4
.nv.shared._Z7mysgemmiiiPKfS0_Pf:
	.zero		3072


//--------------------- .nv.shared.reserved.0     --------------------------
	.section	.nv.shared.reserved.0,"aw",@nobits
	.weak		__nv_reservedSMEM_offset_0_alias
	.size		__nv_reservedSMEM_offset_0_alias, 0, 64
	.other		__nv_reservedSMEM_offset_0_alias,@"STO_CUDA_RESERVED_SHARED STV_DEFAULT"
__nv_reservedSMEM_offset_0_alias:
	.zero		0
	.zero		64


//--------------------- .nv.constant0._Z7mysgemmiiiPKfS0_Pf --------------------------
	.section	.nv.constant0._Z7mysgemmiiiPKfS0_Pf,"a",@progbits
	.sectionflags	@""
	.align	4
.nv.constant0._Z7mysgemmiiiPKfS0_Pf:
	.zero		936


//--------------------- SYMBOLS --------------------------

	.type		.nv.reservedSmem.offset0,@object
	.size		.nv.reservedSmem.offset0,0x4
	.type		.nv.reservedSmem.cap,@object
	.size		.nv.reservedSmem.cap,0x4
